	.headerflags	@"EF_CUDA_TEXMODE_UNIFIED EF_CUDA_64BIT_ADDRESS EF_CUDA_ACCELERATORS EF_CUDA_SM90 EF_CUDA_VIRTUAL_SM(EF_CUDA_SM90)"
	.elftype	@"ET_EXEC"


//--------------------- .nv.info                  --------------------------
	.section	.nv.info,"",@"SHT_CUDA_INFO"
	.align	4


	//----- nvinfo : EIATTR_REGCOUNT
	.align		4
        /*0000*/ 	.byte	0x04, 0x2f
        /*0002*/ 	.short	(.L_3 - .L_2)
	.align		4
.L_2:
        /*0004*/ 	.word	index@(triton_poi_fused__native_batch_norm_legit_no_training_add_relu_18)
        /*0008*/ 	.word	0x00000014


	//----- nvinfo : EIATTR_MIN_STACK_SIZE
	.align		4
.L_3:
        /*000c*/ 	.byte	0x04, 0x12
        /*000e*/ 	.short	(.L_5 - .L_4)
	.align		4
.L_4:
        /*0010*/ 	.word	index@(triton_poi_fused__native_batch_norm_legit_no_training_add_relu_18)
        /*0014*/ 	.word	0x00000000


	//----- nvinfo : EIATTR_FRAME_SIZE
	.align		4
.L_5:
        /*0018*/ 	.byte	0x04, 0x11
        /*001a*/ 	.short	(.L_7 - .L_6)
	.align		4
.L_6:
        /*001c*/ 	.word	index@(triton_poi_fused__native_batch_norm_legit_no_training_add_relu_18)
        /*0020*/ 	.word	0x00000000


	//----- nvinfo : EIATTR_MIN_STACK_SIZE
	.align		4
.L_7:
        /*0024*/ 	.byte	0x04, 0x12
        /*0026*/ 	.short	(.L_9 - .L_8)
	.align		4
.L_8:
        /*0028*/ 	.word	index@(triton_poi_fused__native_batch_norm_legit_no_training_add_relu_18)
        /*002c*/ 	.word	0x00000000
.L_9:


//--------------------- .nv.info.triton_poi_fused__native_batch_norm_legit_no_training_add_relu_18 --------------------------
	.section	.nv.info.triton_poi_fused__native_batch_norm_legit_no_training_add_relu_18,"",@"SHT_CUDA_INFO"
	.sectionflags	@""
	.align	4


	//----- nvinfo : EIATTR_CUDA_API_VERSION
	.align		4
        /*0000*/ 	.byte	0x04, 0x37
        /*0002*/ 	.short	(.L_11 - .L_10)
.L_10:
        /*0004*/ 	.word	0x0000007c


	//----- nvinfo : EIATTR_KPARAM_INFO
	.align		4
.L_11:
        /*0008*/ 	.byte	0x04, 0x17
        /*000a*/ 	.short	(.L_13 - .L_12)
.L_12:
        /*000c*/ 	.word	0x00000000
        /*0010*/ 	.short	0x0007
        /*0012*/ 	.short	0x0038
        /*0014*/ 	.byte	0x00, 0xf0, 0x11, 0x00


	//----- nvinfo : EIATTR_KPARAM_INFO
	.align		4
.L_13:
        /*0018*/ 	.byte	0x04, 0x17
        /*001a*/ 	.short	(.L_15 - .L_14)
.L_14:
        /*001c*/ 	.word	0x00000000
        /*0020*/ 	.short	0x0006
        /*0022*/ 	.short	0x0030
        /*0024*/ 	.byte	0x00, 0xf4, 0x21, 0x00


	//----- nvinfo : EIATTR_KPARAM_INFO
	.align		4
.L_15:
        /*0028*/ 	.byte	0x04, 0x17
        /*002a*/ 	.short	(.L_17 - .L_16)
.L_16:
        /*002c*/ 	.word	0x00000000
        /*0030*/ 	.short	0x0005
        /*0032*/ 	.short	0x0028
        /*0034*/ 	.byte	0x00, 0xf4, 0x21, 0x00


	//----- nvinfo : EIATTR_KPARAM_INFO
	.align		4
.L_17:
        /*0038*/ 	.byte	0x04, 0x17
        /*003a*/ 	.short	(.L_19 - .L_18)
.L_18:
        /*003c*/ 	.word	0x00000000
        /*0040*/ 	.short	0x0004
        /*0042*/ 	.short	0x0020
        /*0044*/ 	.byte	0x00, 0xf4, 0x21, 0x00


	//----- nvinfo : EIATTR_KPARAM_INFO
	.align		4
.L_19:
        /*0048*/ 	.byte	0x04, 0x17
        /*004a*/ 	.short	(.L_21 - .L_20)
.L_20:
        /*004c*/ 	.word	0x00000000
        /*0050*/ 	.short	0x0003
        /*0052*/ 	.short	0x0018
        /*0054*/ 	.byte	0x00, 0xf4, 0x21, 0x00


	//----- nvinfo : EIATTR_KPARAM_INFO
	.align		4
.L_21:
        /*0058*/ 	.byte	0x04, 0x17
        /*005a*/ 	.short	(.L_23 - .L_22)
.L_22:
        /*005c*/ 	.word	0x00000000
        /*0060*/ 	.short	0x0002
        /*0062*/ 	.short	0x0010
        /*0064*/ 	.byte	0x00, 0xf4, 0x21, 0x00


	//----- nvinfo : EIATTR_KPARAM_INFO
	.align		4
.L_23:
        /*0068*/ 	.byte	0x04, 0x17
        /*006a*/ 	.short	(.L_25 - .L_24)
.L_24:
        /*006c*/ 	.word	0x00000000
        /*0070*/ 	.short	0x0001
        /*0072*/ 	.short	0x0008
        /*0074*/ 	.byte	0x00, 0xf4, 0x21, 0x00


	//----- nvinfo : EIATTR_KPARAM_INFO
	.align		4
.L_25:
        /*0078*/ 	.byte	0x04, 0x17
        /*007a*/ 	.short	(.L_27 - .L_26)
.L_26:
        /*007c*/ 	.word	0x00000000
        /*0080*/ 	.short	0x0000
        /*0082*/ 	.short	0x0000
        /*0084*/ 	.byte	0x00, 0xf4, 0x21, 0x00


	//----- nvinfo : EIATTR_SPARSE_MMA_MASK
	.align		4
.L_27:
        /*0088*/ 	.byte	0x03, 0x50
        /*008a*/ 	.short	0x0000


	//----- nvinfo : EIATTR_MAXREG_COUNT
	.align		4
        /*008c*/ 	.byte	0x03, 0x1b
        /*008e*/ 	.short	0x00ff


	//----- nvinfo : EIATTR_EXIT_INSTR_OFFSETS
	.align		4
        /*0090*/ 	.byte	0x04, 0x1c
        /*0092*/ 	.short	(.L_29 - .L_28)


	//   ....[0]....
.L_28:
        /*0094*/ 	.word	0x00000420


	//----- nvinfo : EIATTR_REQNTID
	.align		4
.L_29:
        /*0098*/ 	.byte	0x04, 0x10
        /*009a*/ 	.short	(.L_31 - .L_30)
.L_30:
        /*009c*/ 	.word	0x00000100
        /*00a0*/ 	.word	0x00000001
        /*00a4*/ 	.word	0x00000001


	//----- nvinfo : EIATTR_CBANK_PARAM_SIZE
	.align		4
.L_31:
        /*00a8*/ 	.byte	0x03, 0x19
        /*00aa*/ 	.short	0x003c


	//----- nvinfo : EIATTR_PARAM_CBANK
	.align		4
        /*00ac*/ 	.byte	0x04, 0x0a
        /*00ae*/ 	.short	(.L_33 - .L_32)
	.align		4
.L_32:
        /*00b0*/ 	.word	index@(.nv.constant0.triton_poi_fused__native_batch_norm_legit_no_training_add_relu_18)
        /*00b4*/ 	.short	0x0210
        /*00b6*/ 	.short	0x003c


	//----- nvinfo : EIATTR_SW_WAR
	.align		4
.L_33:
        /*00b8*/ 	.byte	0x04, 0x36
        /*00ba*/ 	.short	(.L_35 - .L_34)
.L_34:
        /*00bc*/ 	.word	0x00000008
.L_35:


//--------------------- .nv.callgraph             --------------------------
	.section	.nv.callgraph,"",@"SHT_CUDA_CALLGRAPH"
	.align	4
	.sectionentsize	8
	.align		4
        /*0000*/ 	.word	0x00000000
	.align		4
        /*0004*/ 	.word	0xffffffff
	.align		4
        /*0008*/ 	.word	0x00000000
	.align		4
        /*000c*/ 	.word	0xfffffffe
	.align		4
        /*0010*/ 	.word	0x00000000
	.align		4
        /*0014*/ 	.word	0xfffffffd
	.align		4
        /*0018*/ 	.word	0x00000000
	.align		4
        /*001c*/ 	.word	0xfffffffc


//--------------------- .nv.constant4             --------------------------
	.section	.nv.constant4,"a",@progbits
	.align	8
	.align		8
.nv.constant4:
        /*0000*/ 	.dword	_$_str
	.align		8
        /*0008*/ 	.dword	_$_str_$_2


//--------------------- .text.triton_poi_fused__native_batch_norm_legit_no_training_add_relu_18 --------------------------
	.section	.text.triton_poi_fused__native_batch_norm_legit_no_training_add_relu_18,"ax",@progbits
	.align	128
        .global         triton_poi_fused__native_batch_norm_legit_no_training_add_relu_18
        .type           triton_poi_fused__native_batch_norm_legit_no_training_add_relu_18,@function
        .size           triton_poi_fused__native_batch_norm_legit_no_training_add_relu_18,(.L_x_1 - triton_poi_fused__native_batch_norm_legit_no_training_add_relu_18)
        .other          triton_poi_fused__native_batch_norm_legit_no_training_add_relu_18,@"STO_CUDA_ENTRY STV_DEFAULT"
triton_poi_fused__native_batch_norm_legit_no_training_add_relu_18:
.text.triton_poi_fused__native_batch_norm_legit_no_training_add_relu_18:
[----:B------:R-:W-:Y:S01]  /*0000*/  LDC R1, c[0x0][0x28] ;  /* 0x00000a00ff017b82 */ /* 0x000fe20000000800 */
[----:B------:R-:W1:Y:S07]  /*0010*/  S2R R0, SR_TID.X ;  /* 0x0000000000007919 */ /* 0x000e6e0000002100 */
[----:B------:R-:W2:Y:S01]  /*0020*/  LDC.64 R2, c[0x0][0x220] ;  /* 0x00008800ff027b82 */ /* 0x000ea20000000a00 */
[----:B------:R-:W-:Y:S01]  /*0030*/  ULDC.64 UR4, c[0x0][0x208] ;  /* 0x0000820000047ab9 */ /* 0x000fe20000000a00 */
[----:B------:R-:W3:Y:S06]  /*0040*/  S2R R7, SR_CTAID.X ;  /* 0x0000000000077919 */ /* 0x000eec0000002500 */
[----:B------:R-:W4:Y:S08]  /*0050*/  LDC.64 R8, c[0x0][0x228] ;  /* 0x00008a00ff087b82 */ /* 0x000f300000000a00 */
[----:B------:R-:W5:Y:S08]  /*0060*/  LDC.64 R10, c[0x0][0x230] ;  /* 0x00008c00ff0a7b82 */ /* 0x000f700000000a00 */
[----:B------:R-:W4:Y:S01]  /*0070*/  LDC.64 R12, c[0x0][0x238] ;  /* 0x00008e00ff0c7b82 */ /* 0x000f220000000a00 */
[----:B-1----:R-:W-:-:S02]  /*0080*/  SHF.L.U32 R0, R0, 0x1, RZ ;  /* 0x0000000100007819 */ /* 0x002fc400000006ff */
[----:B---3--:R-:W-:Y:S02]  /*0090*/  SHF.R.S32.HI R5, RZ, 0x16, R7 ;  /* 0x00000016ff057819 */ /* 0x008fe40000011407 */
[----:B------:R-:W-:Y:S02]  /*00a0*/  LOP3.LUT R0, R0, 0x1fe, RZ, 0xc0, !PT ;  /* 0x000001fe00007812 */ /* 0x000fe400078ec0ff */
[----:B------:R-:W-:Y:S02]  /*00b0*/  SGXT R5, R5, 0x1 ;  /* 0x000000010505781a */ /* 0x000fe40000000200 */
[----:B------:R-:W-:Y:S02]  /*00c0*/  LEA R0, R7, R0, 0x9 ;  /* 0x0000000007007211 */ /* 0x000fe400078e48ff */
[----:B------:R-:W1:Y:S02]  /*00d0*/  LDC.64 R6, c[0x0][0x218] ;  /* 0x00008600ff067b82 */ /* 0x000e640000000a00 */
[----:B------:R-:W-:-:S04]  /*00e0*/  LEA.HI R5, R5, R0, RZ, 0x8 ;  /* 0x0000000005057211 */ /* 0x000fc800078f40ff */
[----:B------:R-:W-:-:S04]  /*00f0*/  LOP3.LUT R5, R5, 0xffffff00, RZ, 0xc0, !PT ;  /* 0xffffff0005057812 */ /* 0x000fc800078ec0ff */
[----:B------:R-:W-:Y:S02]  /*0100*/  IADD3 R15, R0, -R5, RZ ;  /* 0x80000005000f7210 */ /* 0x000fe40007ffe0ff */
[----:B------:R-:W3:Y:S03]  /*0110*/  LDC.64 R4, c[0x0][0x210] ;  /* 0x00008400ff047b82 */ /* 0x000ee60000000a00 */
[----:B--2---:R-:W-:-:S06]  /*0120*/  IMAD.WIDE R2, R15, 0x4, R2 ;  /* 0x000000040f027825 */ /* 0x004fcc00078e0202 */
[----:B------:R-:W2:Y:S01]  /*0130*/  LDG.E.EL.64 R2, desc[UR4][R2.64] ;  /* 0x0000000402027981 */ /* 0x000ea2000c2e1b00 */
[----:B-1----:R-:W-:-:S04]  /*0140*/  IMAD.WIDE R6, R15, 0x4, R6 ;  /* 0x000000040f067825 */ /* 0x002fc800078e0206 */
[C---:B----4-:R-:W-:Y:S02]  /*0150*/  IMAD.WIDE R8, R15.reuse, 0x4, R8 ;  /* 0x000000040f087825 */ /* 0x050fe400078e0208 */
[----:B------:R-:W4:Y:S02]  /*0160*/  LDG.E.EL.64 R6, desc[UR4][R6.64] ;  /* 0x0000000406067981 */ /* 0x000f24000c2e1b00 */
[----:B-----5:R-:W-:Y:S02]  /*0170*/  IMAD.WIDE R10, R15, 0x4, R10 ;  /* 0x000000040f0a7825 */ /* 0x020fe400078e020a */
[----:B------:R-:W5:Y:S02]  /*0180*/  LDG.E.EL.64 R8, desc[UR4][R8.64] ;  /* 0x0000000408087981 */ /* 0x000f64000c2e1b00 */
[C---:B---3--:R-:W-:Y:S02]  /*0190*/  IMAD.WIDE R4, R0.reuse, 0x4, R4 ;  /* 0x0000000400047825 */ /* 0x048fe400078e0204 */
[----:B------:R-:W5:Y:S04]  /*01a0*/  LDG.E.EL.64 R10, desc[UR4][R10.64] ;  /* 0x000000040a0a7981 */ /* 0x000f68000c2e1b00 */
[----:B------:R-:W4:Y:S01]  /*01b0*/  LDG.E.64 R4, desc[UR4][R4.64] ;  /* 0x0000000404047981 */ /* 0x000f22000c1e1b00 */
[----:B0-----:R-:W-:-:S06]  /*01c0*/  IMAD.WIDE R12, R0, 0x4, R12 ;  /* 0x00000004000c7825 */ /* 0x001fcc00078e020c */
[----:B------:R-:W3:Y:S01]  /*01d0*/  LDG.E.64 R12, desc[UR4][R12.64] ;  /* 0x000000040c0c7981 */ /* 0x000ee2000c1e1b00 */
[----:B------:R-:W-:Y:S01]  /*01e0*/  HFMA2.MMA R16, -RZ, RZ, 1.625, 0 ;  /* 0x3e800000ff107435 */ /* 0x000fe200000001ff */
[----:B--2---:R-:W-:Y:S01]  /*01f0*/  FADD R2, R2, 9.9999997473787516356e-06 ;  /* 0x3727c5ac02027421 */ /* 0x004fe20000000000 */
[----:B------:R-:W-:-:S03]  /*0200*/  FADD R3, R3, 9.9999997473787516356e-06 ;  /* 0x3727c5ac03037421 */ /* 0x000fc60000000000 */
[----:B------:R-:W0:Y:S08]  /*0210*/  MUFU.SQRT R14, R2 ;  /* 0x00000002000e7308 */ /* 0x000e300000002000 */
[----:B------:R1:W2:Y:S01]  /*0220*/  MUFU.SQRT R15, R3 ;  /* 0x00000003000f7308 */ /* 0x0002a20000002000 */
[C---:B0-----:R-:W-:Y:S02]  /*0230*/  FSETP.GT.AND P0, PT, R14.reuse, 8.50705917302346158658e+37, PT ;  /* 0x7e8000000e00780b */ /* 0x041fe40003f04000 */
[----:B------:R-:W-:Y:S01]  /*0240*/  FSETP.GEU.AND P2, PT, R14, 1.175494350822287508e-38, PT ;  /* 0x008000000e00780b */ /* 0x000fe20003f4e000 */
[----:B-1----:R-:W0:Y:S01]  /*0250*/  LDC.64 R2, c[0x0][0x240] ;  /* 0x00009000ff027b82 */ /* 0x002e220000000a00 */
[----:B--2---:R-:W-:-:S02]  /*0260*/  FSETP.GT.AND P1, PT, R15, 8.50705917302346158658e+37, PT ;  /* 0x7e8000000f00780b */ /* 0x004fc40003f24000 */
[----:B------:R-:W-:-:S07]  /*0270*/  FSETP.GEU.AND P3, PT, R15, 1.175494350822287508e-38, PT ;  /* 0x008000000f00780b */ /* 0x000fce0003f6e000 */
[----:B------:R-:W-:-:S04]  /*0280*/  @P0 FMUL R14, R14, 0.25 ;  /* 0x3e8000000e0e0820 */ /* 0x000fc80000400000 */
[----:B------:R-:W-:Y:S01]  /*0290*/  @!P2 FMUL R14, R14, 16777216 ;  /* 0x4b8000000e0ea820 */ /* 0x000fe20000400000 */
[----:B------:R-:W-:-:S04]  /*02a0*/  @P1 FMUL R15, R15, 0.25 ;  /* 0x3e8000000f0f1820 */ /* 0x000fc80000400000 */
[----:B------:R-:W-:Y:S01]  /*02b0*/  @!P3 FMUL R15, R15, 16777216 ;  /* 0x4b8000000f0fb820 */ /* 0x000fe20000400000 */
[----:B------:R-:W1:Y:S01]  /*02c0*/  MUFU.RCP R14, R14 ;  /* 0x0000000e000e7308 */ /* 0x000e620000001000 */
[----:B------:R-:W-:-:S07]  /*02d0*/  FSEL R17, R16, 1, P0 ;  /* 0x3f80000010117808 */ /* 0x000fce0000000000 */
[----:B------:R-:W2:Y:S01]  /*02e0*/  MUFU.RCP R15, R15 ;  /* 0x0000000f000f7308 */ /* 0x000ea20000001000 */
[----:B------:R-:W-:Y:S01]  /*02f0*/  FSEL R16, R16, 1, P1 ;  /* 0x3f80000010107808 */ /* 0x000fe20000800000 */
[----:B------:R-:W-:Y:S01]  /*0300*/  @!P2 FMUL R17, R17, 16777216 ;  /* 0x4b8000001111a820 */ /* 0x000fe20000400000 */
[----:B----4-:R-:W-:-:S03]  /*0310*/  FADD R4, R4, -R6 ;  /* 0x8000000604047221 */ /* 0x010fc60000000000 */
[----:B------:R-:W-:Y:S01]  /*0320*/  @!P3 FMUL R16, R16, 16777216 ;  /* 0x4b8000001010b820 */ /* 0x000fe20000400000 */
[----:B-1----:R-:W-:Y:S01]  /*0330*/  FMUL R17, R14, R17 ;  /* 0x000000110e117220 */ /* 0x002fe20000400000 */
[----:B------:R-:W-:-:S03]  /*0340*/  FADD R5, R5, -R7 ;  /* 0x8000000705057221 */ /* 0x000fc60000000000 */
[----:B------:R-:W-:Y:S01]  /*0350*/  FMUL R17, R4, R17 ;  /* 0x0000001104117220 */ /* 0x000fe20000400000 */
[----:B--2---:R-:W-:-:S03]  /*0360*/  FMUL R16, R15, R16 ;  /* 0x000000100f107220 */ /* 0x004fc60000400000 */
[----:B-----5:R-:W-:Y:S01]  /*0370*/  FFMA R17, R8, R17, R10 ;  /* 0x0000001108117223 */ /* 0x020fe2000000000a */
[----:B------:R-:W-:-:S04]  /*0380*/  FMUL R16, R5, R16 ;  /* 0x0000001005107220 */ /* 0x000fc80000400000 */
[----:B------:R-:W-:Y:S01]  /*0390*/  FFMA R16, R9, R16, R11 ;  /* 0x0000001009107223 */ /* 0x000fe2000000000b */
[----:B---3--:R-:W-:Y:S01]  /*03a0*/  FSETP.GEU.AND P0, PT, R17, -R12, PT ;  /* 0x8000000c1100720b */ /* 0x008fe20003f0e000 */
[----:B------:R-:W-:Y:S02]  /*03b0*/  FADD R12, R12, R17 ;  /* 0x000000110c0c7221 */ /* 0x000fe40000000000 */
[----:B------:R-:W-:Y:S01]  /*03c0*/  FADD R4, R13, R16 ;  /* 0x000000100d047221 */ /* 0x000fe20000000000 */
[----:B------:R-:W-:Y:S01]  /*03d0*/  FSETP.GEU.AND P1, PT, R16, -R13, PT ;  /* 0x8000000d1000720b */ /* 0x000fe20003f2e000 */
[----:B0-----:R-:W-:Y:S01]  /*03e0*/  IMAD.WIDE R2, R0, 0x4, R2 ;  /* 0x0000000400027825 */ /* 0x001fe200078e0202 */
[----:B------:R-:W-:Y:S02]  /*03f0*/  FSEL R12, R12, RZ, P0 ;  /* 0x000000ff0c0c7208 */ /* 0x000fe40000000000 */
[----:B------:R-:W-:-:S05]  /*0400*/  FSEL R13, R4, RZ, P1 ;  /* 0x000000ff040d7208 */ /* 0x000fca0000800000 */
[----:B------:R-:W-:Y:S01]  /*0410*/  STG.E.64 desc[UR4][R2.64], R12 ;  /* 0x0000000c02007986 */ /* 0x000fe2000c101b04 */
[----:B------:R-:W-:Y:S05]  /*0420*/  EXIT ;  /* 0x000000000000794d */ /* 0x000fea0003800000 */
.L_x_0:
[----:B------:R-:W-:-:S00]  /*0430*/  BRA `(.L_x_0) ;  /* 0xfffffffc00fc7947 */ /* 0x000fc0000383ffff */
[----:B------:R-:W-:-:S00]  /*0440*/  NOP ;  /* 0x0000000000007918 */ /* 0x000fc00000000000 */
        /* <DEDUP_REMOVED lines=11> */
.L_x_1:


//--------------------- .nv.global.init           --------------------------
	.section	.nv.global.init,"aw",@progbits
.nv.global.init:
	.type		_$_str,@object
	.size		_$_str,(_$_str_$_2 - _$_str)
_$_str:
        /*0000*/ 	.byte	0x5f, 0x5f, 0x43, 0x55, 0x44, 0x41, 0x5f, 0x46, 0x54, 0x5a, 0x00
	.type		_$_str_$_2,@object
	.size		_$_str_$_2,(.L_1 - _$_str_$_2)
_$_str_$_2:
        /*000b*/ 	.byte	0x5f, 0x5f, 0x43, 0x55, 0x44, 0x41, 0x5f, 0x50, 0x52, 0x45, 0x43, 0x5f, 0x53, 0x51, 0x52, 0x54
        /*001b*/ 	.byte	0x00
.L_1:


//--------------------- .nv.constant0.triton_poi_fused__native_batch_norm_legit_no_training_add_relu_18 --------------------------
	.section	.nv.constant0.triton_poi_fused__native_batch_norm_legit_no_training_add_relu_18,"a",@progbits
	.sectionflags	@""
	.align	4
.nv.constant0.triton_poi_fused__native_batch_norm_legit_no_training_add_relu_18:
	.zero		588
